//
// Generated by NVIDIA NVVM Compiler
//
// Compiler Build ID: CL-36424714
// Cuda compilation tools, release 13.0, V13.0.88
// Based on NVVM 20.0.0
//

.version 9.0
.target sm_100
.address_size 64

	// .globl	_Z9ax_kernelidPd

.visible .entry _Z9ax_kernelidPd(
	.param .u32 _Z9ax_kernelidPd_param_0,
	.param .f64 _Z9ax_kernelidPd_param_1,
	.param .u64 .ptr .align 1 _Z9ax_kernelidPd_param_2
)
{
	.reg .pred 	%p<7>;
	.reg .b32 	%r<31>;
	.reg .b64 	%rd<11>;
	.reg .b64 	%fd<12>;

	ld.param.u32 	%r12, [_Z9ax_kernelidPd_param_0];
	ld.param.f64 	%fd1, [_Z9ax_kernelidPd_param_1];
	ld.param.u64 	%rd2, [_Z9ax_kernelidPd_param_2];
	cvta.to.global.u64 	%rd1, %rd2;
	mov.u32 	%r13, %ctaid.x;
	mov.u32 	%r14, %ntid.x;
	mov.u32 	%r15, %tid.x;
	mad.lo.s32 	%r29, %r13, %r14, %r15;
	mov.u32 	%r16, %nctaid.x;
	mul.lo.s32 	%r2, %r16, %r14;
	setp.ge.s32 	%p1, %r29, %r12;
	@%p1 bra 	$L__BB0_7;
	add.s32 	%r17, %r29, %r2;
	max.s32 	%r18, %r12, %r17;
	setp.lt.s32 	%p2, %r17, %r12;
	selp.u32 	%r19, 1, 0, %p2;
	add.s32 	%r20, %r17, %r19;
	sub.s32 	%r21, %r18, %r20;
	div.u32 	%r22, %r21, %r2;
	add.s32 	%r3, %r22, %r19;
	and.b32  	%r23, %r3, 3;
	setp.eq.s32 	%p3, %r23, 3;
	@%p3 bra 	$L__BB0_4;
	add.s32 	%r24, %r3, 1;
	and.b32  	%r25, %r24, 3;
	neg.s32 	%r27, %r25;
$L__BB0_3:
	.pragma "nounroll";
	mul.wide.s32 	%rd3, %r29, 8;
	add.s64 	%rd4, %rd1, %rd3;
	ld.global.f64 	%fd2, [%rd4];
	mul.f64 	%fd3, %fd1, %fd2;
	st.global.f64 	[%rd4], %fd3;
	add.s32 	%r29, %r29, %r2;
	add.s32 	%r27, %r27, 1;
	setp.ne.s32 	%p4, %r27, 0;
	@%p4 bra 	$L__BB0_3;
$L__BB0_4:
	setp.lt.u32 	%p5, %r3, 3;
	@%p5 bra 	$L__BB0_7;
	mul.wide.s32 	%rd7, %r2, 8;
	shl.b32 	%r26, %r2, 2;
$L__BB0_6:
	mul.wide.s32 	%rd5, %r29, 8;
	add.s64 	%rd6, %rd1, %rd5;
	ld.global.f64 	%fd4, [%rd6];
	mul.f64 	%fd5, %fd1, %fd4;
	st.global.f64 	[%rd6], %fd5;
	add.s64 	%rd8, %rd6, %rd7;
	ld.global.f64 	%fd6, [%rd8];
	mul.f64 	%fd7, %fd1, %fd6;
	st.global.f64 	[%rd8], %fd7;
	add.s64 	%rd9, %rd8, %rd7;
	ld.global.f64 	%fd8, [%rd9];
	mul.f64 	%fd9, %fd1, %fd8;
	st.global.f64 	[%rd9], %fd9;
	add.s64 	%rd10, %rd9, %rd7;
	ld.global.f64 	%fd10, [%rd10];
	mul.f64 	%fd11, %fd1, %fd10;
	st.global.f64 	[%rd10], %fd11;
	add.s32 	%r29, %r26, %r29;
	setp.lt.s32 	%p6, %r29, %r12;
	@%p6 bra 	$L__BB0_6;
$L__BB0_7:
	ret;

}


// ===== COMPILED SASS (sm_100) =====

	.target	sm_100

	.elftype	@"ET_EXEC"


//--------------------- .note.nv.tkinfo           --------------------------
	.section	.note.nv.tkinfo,"",@"SHT_NOTE"
	.sectionflags	@"SHF_NOTE_NV_TKINFO"
	.tkinfo
        /*0018*/ 	.word	0x00000002
        /*0030*/ 	.string	""
        /*0030*/ 	.string	"ptxas"
        /*0030*/ 	.string	"Cuda compilation tools, release 13.0, V13.0.88"
        /*0030*/ 	.string	"Build cuda_13.0.r13.0/compiler.36424714_0"
        /*0030*/ 	.string	"-arch sm_100 -m 64 "



//--------------------- .note.nv.cuinfo           --------------------------
	.section	.note.nv.cuinfo,"",@"SHT_NOTE"
	.sectionflags	@"SHF_NOTE_NV_CUINFO"
        /*0018*/ 	.short	0x0002
        /*001a*/ 	.short	0x0064
        /*001c*/ 	.short	0x0082
	.zero		2


//--------------------- .nv.info                  --------------------------
	.section	.nv.info,"",@"SHT_CUDA_INFO"
	.align	4


	//----- nvinfo : EIATTR_REGCOUNT
	.align		4
        /*0000*/ 	.byte	0x04, 0x2f
        /*0002*/ 	.short	(.L_1 - .L_0)
	.align		4
.L_0:
        /*0004*/ 	.word	index@(_Z9ax_kernelidPd)
        /*0008*/ 	.word	0x00000018


	//----- nvinfo : EIATTR_FRAME_SIZE
	.align		4
.L_1:
        /*000c*/ 	.byte	0x04, 0x11
        /*000e*/ 	.short	(.L_3 - .L_2)
	.align		4
.L_2:
        /*0010*/ 	.word	index@(_Z9ax_kernelidPd)
        /*0014*/ 	.word	0x00000000


	//----- nvinfo : EIATTR_MIN_STACK_SIZE
	.align		4
.L_3:
        /*0018*/ 	.byte	0x04, 0x12
        /*001a*/ 	.short	(.L_5 - .L_4)
	.align		4
.L_4:
        /*001c*/ 	.word	index@(_Z9ax_kernelidPd)
        /*0020*/ 	.word	0x00000000
.L_5:


//--------------------- .nv.compat                --------------------------
	.section	.nv.compat,"",@"SHT_CUDA_COMPAT_INFO"
	.align	4
        /*0000*/ 	.byte	0x02, 0x09, 0x00, 0x00, 0x02, 0x02, 0x01, 0x00, 0x02, 0x05, 0x05, 0x00, 0x03, 0x07, 0x01, 0x01
        /*0010*/ 	.byte	0x02, 0x03, 0x00, 0x00, 0x02, 0x06, 0x01, 0x00, 0x04, 0x0b, 0x08, 0x00, 0x01, 0x00, 0x00, 0x00
        /*0020*/ 	.byte	0x00, 0x00, 0x00, 0x00


//--------------------- .nv.info._Z9ax_kernelidPd --------------------------
	.section	.nv.info._Z9ax_kernelidPd,"",@"SHT_CUDA_INFO"
	.sectionflags	@""
	.align	4


	//----- nvinfo : EIATTR_CUDA_API_VERSION
	.align		4
        /*0000*/ 	.byte	0x04, 0x37
        /*0002*/ 	.short	(.L_7 - .L_6)
.L_6:
        /*0004*/ 	.word	0x00000082


	//----- nvinfo : EIATTR_KPARAM_INFO
	.align		4
.L_7:
        /*0008*/ 	.byte	0x04, 0x17
        /*000a*/ 	.short	(.L_9 - .L_8)
.L_8:
        /*000c*/ 	.word	0x00000000
        /*0010*/ 	.short	0x0002
        /*0012*/ 	.short	0x0010
        /*0014*/ 	.byte	0x00, 0xf5, 0x21, 0x00


	//----- nvinfo : EIATTR_KPARAM_INFO
	.align		4
.L_9:
        /*0018*/ 	.byte	0x04, 0x17
        /*001a*/ 	.short	(.L_11 - .L_10)
.L_10:
        /*001c*/ 	.word	0x00000000
        /*0020*/ 	.short	0x0001
        /*0022*/ 	.short	0x0008
        /*0024*/ 	.byte	0x00, 0xf0, 0x21, 0x00


	//----- nvinfo : EIATTR_KPARAM_INFO
	.align		4
.L_11:
        /*0028*/ 	.byte	0x04, 0x17
        /*002a*/ 	.short	(.L_13 - .L_12)
.L_12:
        /*002c*/ 	.word	0x00000000
        /*0030*/ 	.short	0x0000
        /*0032*/ 	.short	0x0000
        /*0034*/ 	.byte	0x00, 0xf0, 0x11, 0x00


	//----- nvinfo : EIATTR_SPARSE_MMA_MASK
	.align		4
.L_13:
        /*0038*/ 	.byte	0x03, 0x50
        /*003a*/ 	.short	0x0000


	//----- nvinfo : EIATTR_MAXREG_COUNT
	.align		4
        /*003c*/ 	.byte	0x03, 0x1b
        /*003e*/ 	.short	0x00ff


	//----- nvinfo : EIATTR_MERCURY_ISA_VERSION
	.align		4
        /*0040*/ 	.byte	0x03, 0x5f
        /*0042*/ 	.short	0x0101


	//----- nvinfo : EIATTR_VRC_CTA_INIT_COUNT
	.align		4
        /*0044*/ 	.byte	0x02, 0x4a
	.zero		1
	.zero		1


	//----- nvinfo : EIATTR_EXIT_INSTR_OFFSETS
	.align		4
        /*0048*/ 	.byte	0x04, 0x1c
        /*004a*/ 	.short	(.L_15 - .L_14)


	//   ....[0]....
.L_14:
        /*004c*/ 	.word	0x00000090


	//   ....[1]....
        /*0050*/ 	.word	0x00000380


	//   ....[2]....
        /*0054*/ 	.word	0x000004c0


	//----- nvinfo : EIATTR_CRS_STACK_SIZE
	.align		4
.L_15:
        /*0058*/ 	.byte	0x04, 0x1e
        /*005a*/ 	.short	(.L_17 - .L_16)
.L_16:
        /*005c*/ 	.word	0x00000000


	//----- nvinfo : EIATTR_CBANK_PARAM_SIZE
	.align		4
.L_17:
        /*0060*/ 	.byte	0x03, 0x19
        /*0062*/ 	.short	0x0018


	//----- nvinfo : EIATTR_PARAM_CBANK
	.align		4
        /*0064*/ 	.byte	0x04, 0x0a
        /*0066*/ 	.short	(.L_19 - .L_18)
	.align		4
.L_18:
        /*0068*/ 	.word	index@(.nv.constant0._Z9ax_kernelidPd)
        /*006c*/ 	.short	0x0380
        /*006e*/ 	.short	0x0018


	//----- nvinfo : EIATTR_SW_WAR
	.align		4
.L_19:
        /*0070*/ 	.byte	0x04, 0x36
        /*0072*/ 	.short	(.L_21 - .L_20)
.L_20:
        /*0074*/ 	.word	0x00000008
.L_21:


//--------------------- .nv.callgraph             --------------------------
	.section	.nv.callgraph,"",@"SHT_CUDA_CALLGRAPH"
	.align	4
	.sectionentsize	8
	.align		4
        /*0000*/ 	.word	0x00000000
	.align		4
        /*0004*/ 	.word	0xffffffff
	.align		4
        /*0008*/ 	.word	0x00000000
	.align		4
        /*000c*/ 	.word	0xfffffffe
	.align		4
        /*0010*/ 	.word	0x00000000
	.align		4
        /*0014*/ 	.word	0xfffffffd
	.align		4
        /*0018*/ 	.word	0x00000000
	.align		4
        /*001c*/ 	.word	0xfffffffc


//--------------------- .text._Z9ax_kernelidPd    --------------------------
	.section	.text._Z9ax_kernelidPd,"ax",@progbits
	.align	128
        .global         _Z9ax_kernelidPd
        .type           _Z9ax_kernelidPd,@function
        .size           _Z9ax_kernelidPd,(.L_x_5 - _Z9ax_kernelidPd)
        .other          _Z9ax_kernelidPd,@"STO_CUDA_ENTRY STV_DEFAULT"
_Z9ax_kernelidPd:
.text._Z9ax_kernelidPd:
[----:B------:R-:W-:Y:S01]  /*0000*/  LDC R1, c[0x0][0x37c] ;  /* 0x0000df00ff017b82 */ /* 0x000fe20000000800 */
[----:B------:R-:W0:Y:S07]  /*0010*/  S2R R5, SR_TID.X ;  /* 0x0000000000057919 */ /* 0x000e2e0000002100 */
[----:B------:R-:W0:Y:S01]  /*0020*/  S2UR UR4, SR_CTAID.X ;  /* 0x00000000000479c3 */ /* 0x000e220000002500 */
[----:B------:R-:W1:Y:S07]  /*0030*/  LDCU UR6, c[0x0][0x380] ;  /* 0x00007000ff0677ac */ /* 0x000e6e0008000800 */
[----:B------:R-:W0:Y:S01]  /*0040*/  LDC R0, c[0x0][0x360] ;  /* 0x0000d800ff007b82 */ /* 0x000e220000000800 */
[----:B------:R-:W2:Y:S01]  /*0050*/  LDCU UR5, c[0x0][0x370] ;  /* 0x00006e00ff0577ac */ /* 0x000ea20008000800 */
[----:B0-----:R-:W-:-:S02]  /*0060*/  IMAD R5, R0, UR4, R5 ;  /* 0x0000000400057c24 */ /* 0x001fc4000f8e0205 */
[----:B--2---:R-:W-:-:S03]  /*0070*/  IMAD R0, R0, UR5, RZ ;  /* 0x0000000500007c24 */ /* 0x004fc6000f8e02ff */
[----:B-1----:R-:W-:-:S13]  /*0080*/  ISETP.GE.AND P0, PT, R5, UR6, PT ;  /* 0x0000000605007c0c */ /* 0x002fda000bf06270 */
[----:B------:R-:W-:Y:S05]  /*0090*/  @P0 EXIT ;  /* 0x000000000000094d */ /* 0x000fea0003800000 */
[----:B------:R-:W0:Y:S01]  /*00a0*/  I2F.U32.RP R8, R0 ;  /* 0x0000000000087306 */ /* 0x000e220000209000 */
[C---:B------:R-:W-:Y:S01]  /*00b0*/  IADD3 R4, PT, PT, R0.reuse, R5, RZ ;  /* 0x0000000500047210 */ /* 0x040fe20007ffe0ff */
[----:B------:R-:W-:Y:S01]  /*00c0*/  IMAD.MOV R9, RZ, RZ, -R0 ;  /* 0x000000ffff097224 */ /* 0x000fe200078e0a00 */
[----:B------:R-:W-:Y:S01]  /*00d0*/  ISETP.NE.U32.AND P2, PT, R0, RZ, PT ;  /* 0x000000ff0000720c */ /* 0x000fe20003f45070 */
[----:B------:R-:W1:Y:S01]  /*00e0*/  LDCU.64 UR10, c[0x0][0x388] ;  /* 0x00007100ff0a77ac */ /* 0x000e620008000a00 */
[C---:B------:R-:W-:Y:S01]  /*00f0*/  ISETP.GE.AND P0, PT, R4.reuse, UR6, PT ;  /* 0x0000000604007c0c */ /* 0x040fe2000bf06270 */
[----:B------:R-:W-:Y:S01]  /*0100*/  BSSY.RECONVERGENT B0, `(.L_x_0) ;  /* 0x0000027000007945 */ /* 0x000fe20003800200 */
[----:B------:R-:W-:Y:S01]  /*0110*/  VIMNMX R7, PT, PT, R4, UR6, !PT ;  /* 0x0000000604077c48 */ /* 0x000fe2000ffe0100 */
[----:B------:R-:W2:Y:S01]  /*0120*/  LDCU.64 UR4, c[0x0][0x358] ;  /* 0x00006b00ff0477ac */ /* 0x000ea20008000a00 */
[----:B------:R-:W-:Y:S01]  /*0130*/  SEL R6, RZ, 0x1, P0 ;  /* 0x00000001ff067807 */ /* 0x000fe20000000000 */
[----:B------:R-:W3:Y:S03]  /*0140*/  LDCU.64 UR8, c[0x0][0x388] ;  /* 0x00007100ff0877ac */ /* 0x000ee60008000a00 */
[----:B------:R-:W-:Y:S01]  /*0150*/  IADD3 R7, PT, PT, R7, -R4, -R6 ;  /* 0x8000000407077210 */ /* 0x000fe20007ffe806 */
[----:B0-----:R-:W0:Y:S02]  /*0160*/  MUFU.RCP R8, R8 ;  /* 0x0000000800087308 */ /* 0x001e240000001000 */
[----:B0-----:R-:W-:-:S06]  /*0170*/  VIADD R2, R8, 0xffffffe ;  /* 0x0ffffffe08027836 */ /* 0x001fcc0000000000 */
[----:B------:R0:W4:Y:S02]  /*0180*/  F2I.FTZ.U32.TRUNC.NTZ R3, R2 ;  /* 0x0000000200037305 */ /* 0x000124000021f000 */
[----:B0-----:R-:W-:Y:S02]  /*0190*/  IMAD.MOV.U32 R2, RZ, RZ, RZ ;  /* 0x000000ffff027224 */ /* 0x001fe400078e00ff */
[----:B----4-:R-:W-:-:S04]  /*01a0*/  IMAD R9, R9, R3, RZ ;  /* 0x0000000309097224 */ /* 0x010fc800078e02ff */
[----:B------:R-:W-:-:S06]  /*01b0*/  IMAD.HI.U32 R8, R3, R9, R2 ;  /* 0x0000000903087227 */ /* 0x000fcc00078e0002 */
[----:B------:R-:W-:-:S04]  /*01c0*/  IMAD.HI.U32 R9, R8, R7, RZ ;  /* 0x0000000708097227 */ /* 0x000fc800078e00ff */
[----:B------:R-:W-:-:S04]  /*01d0*/  IMAD.MOV R2, RZ, RZ, -R9 ;  /* 0x000000ffff027224 */ /* 0x000fc800078e0a09 */
[----:B------:R-:W-:Y:S02]  /*01e0*/  IMAD R7, R0, R2, R7 ;  /* 0x0000000200077224 */ /* 0x000fe400078e0207 */
[----:B------:R-:W0:Y:S03]  /*01f0*/  LDC.64 R2, c[0x0][0x390] ;  /* 0x0000e400ff027b82 */ /* 0x000e260000000a00 */
[----:B------:R-:W-:-:S13]  /*0200*/  ISETP.GE.U32.AND P0, PT, R7, R0, PT ;  /* 0x000000000700720c */ /* 0x000fda0003f06070 */
[----:B------:R-:W-:Y:S01]  /*0210*/  @P0 IADD3 R7, PT, PT, -R0, R7, RZ ;  /* 0x0000000700070210 */ /* 0x000fe20007ffe1ff */
[----:B------:R-:W-:-:S03]  /*0220*/  @P0 VIADD R9, R9, 0x1 ;  /* 0x0000000109090836 */ /* 0x000fc60000000000 */
[----:B------:R-:W-:-:S13]  /*0230*/  ISETP.GE.U32.AND P1, PT, R7, R0, PT ;  /* 0x000000000700720c */ /* 0x000fda0003f26070 */
[----:B------:R-:W-:Y:S02]  /*0240*/  @P1 IADD3 R9, PT, PT, R9, 0x1, RZ ;  /* 0x0000000109091810 */ /* 0x000fe40007ffe0ff */
[----:B------:R-:W-:-:S05]  /*0250*/  @!P2 LOP3.LUT R9, RZ, R0, RZ, 0x33, !PT ;  /* 0x00000000ff09a212 */ /* 0x000fca00078e33ff */
[----:B------:R-:W-:-:S05]  /*0260*/  IMAD.IADD R4, R6, 0x1, R9 ;  /* 0x0000000106047824 */ /* 0x000fca00078e0209 */
[C---:B------:R-:W-:Y:S02]  /*0270*/  LOP3.LUT R6, R4.reuse, 0x3, RZ, 0xc0, !PT ;  /* 0x0000000304067812 */ /* 0x040fe400078ec0ff */
[----:B------:R-:W-:Y:S02]  /*0280*/  ISETP.GE.U32.AND P1, PT, R4, 0x3, PT ;  /* 0x000000030400780c */ /* 0x000fe40003f26070 */
[----:B------:R-:W-:-:S13]  /*0290*/  ISETP.NE.AND P0, PT, R6, 0x3, PT ;  /* 0x000000030600780c */ /* 0x000fda0003f05270 */
[----:B0123--:R-:W-:Y:S05]  /*02a0*/  @!P0 BRA `(.L_x_1) ;  /* 0x0000000000308947 */ /* 0x00ffea0003800000 */
[----:B------:R-:W0:Y:S01]  /*02b0*/  LDC.64 R10, c[0x0][0x390] ;  /* 0x0000e400ff0a7b82 */ /* 0x000e220000000a00 */
[----:B------:R-:W-:-:S04]  /*02c0*/  IADD3 R4, PT, PT, R4, 0x1, RZ ;  /* 0x0000000104047810 */ /* 0x000fc80007ffe0ff */
[----:B------:R-:W-:-:S05]  /*02d0*/  LOP3.LUT R4, R4, 0x3, RZ, 0xc0, !PT ;  /* 0x0000000304047812 */ /* 0x000fca00078ec0ff */
[----:B------:R-:W-:-:S07]  /*02e0*/  IMAD.MOV R4, RZ, RZ, -R4 ;  /* 0x000000ffff047224 */ /* 0x000fce00078e0a04 */
.L_x_2:
[----:B01----:R-:W-:-:S05]  /*02f0*/  IMAD.WIDE R6, R5, 0x8, R10 ;  /* 0x0000000805067825 */ /* 0x003fca00078e020a */
[----:B------:R-:W2:Y:S01]  /*0300*/  LDG.E.64 R8, desc[UR4][R6.64] ;  /* 0x0000000406087981 */ /* 0x000ea2000c1e1b00 */
[----:B------:R-:W-:Y:S01]  /*0310*/  IADD3 R4, PT, PT, R4, 0x1, RZ ;  /* 0x0000000104047810 */ /* 0x000fe20007ffe0ff */
[----:B------:R-:W-:-:S03]  /*0320*/  IMAD.IADD R5, R0, 0x1, R5 ;  /* 0x0000000100057824 */ /* 0x000fc600078e0205 */
[----:B------:R-:W-:Y:S01]  /*0330*/  ISETP.NE.AND P0, PT, R4, RZ, PT ;  /* 0x000000ff0400720c */ /* 0x000fe20003f05270 */
[----:B--2---:R-:W-:-:S07]  /*0340*/  DMUL R8, R8, UR8 ;  /* 0x0000000808087c28 */ /* 0x004fce0008000000 */
[----:B------:R1:W-:Y:S05]  /*0350*/  STG.E.64 desc[UR4][R6.64], R8 ;  /* 0x0000000806007986 */ /* 0x0003ea000c101b04 */
[----:B------:R-:W-:Y:S05]  /*0360*/  @P0 BRA `(.L_x_2) ;  /* 0xfffffffc00e00947 */ /* 0x000fea000383ffff */
.L_x_1:
[----:B------:R-:W-:Y:S05]  /*0370*/  BSYNC.RECONVERGENT B0 ;  /* 0x0000000000007941 */ /* 0x000fea0003800200 */
.L_x_0:
[----:B------:R-:W-:Y:S05]  /*0380*/  @!P1 EXIT ;  /* 0x000000000000994d */ /* 0x000fea0003800000 */
.L_x_3:
[----:B0-----:R-:W-:-:S05]  /*0390*/  IMAD.WIDE R20, R5, 0x8, R2 ;  /* 0x0000000805147825 */ /* 0x001fca00078e0202 */
[----:B-1----:R-:W2:Y:S01]  /*03a0*/  LDG.E.64 R6, desc[UR4][R20.64] ;  /* 0x0000000414067981 */ /* 0x002ea2000c1e1b00 */
[----:B------:R-:W-:Y:S01]  /*03b0*/  IMAD.WIDE R8, R0, 0x8, R20 ;  /* 0x0000000800087825 */ /* 0x000fe200078e0214 */
[----:B--2---:R-:W-:-:S07]  /*03c0*/  DMUL R6, R6, UR10 ;  /* 0x0000000a06067c28 */ /* 0x004fce0008000000 */
[----:B------:R0:W-:Y:S04]  /*03d0*/  STG.E.64 desc[UR4][R20.64], R6 ;  /* 0x0000000614007986 */ /* 0x0001e8000c101b04 */
[----:B------:R-:W2:Y:S01]  /*03e0*/  LDG.E.64 R10, desc[UR4][R8.64] ;  /* 0x00000004080a7981 */ /* 0x000ea2000c1e1b00 */
        /* <DEDUP_REMOVED lines=8> */
[----:B------:R-:W-:-:S04]  /*0470*/  LEA R5, R0, R5, 0x2 ;  /* 0x0000000500057211 */ /* 0x000fc800078e10ff */
[----:B------:R-:W-:Y:S01]  /*0480*/  ISETP.GE.AND P0, PT, R5, UR6, PT ;  /* 0x0000000605007c0c */ /* 0x000fe2000bf06270 */
[----:B--2---:R-:W-:-:S07]  /*0490*/  DMUL R18, R18, UR10 ;  /* 0x0000000a12127c28 */ /* 0x004fce0008000000 */
[----:B------:R0:W-:Y:S05]  /*04a0*/  STG.E.64 desc[UR4][R16.64], R18 ;  /* 0x0000001210007986 */ /* 0x0001ea000c101b04 */
[----:B------:R-:W-:Y:S05]  /*04b0*/  @!P0 BRA `(.L_x_3) ;  /* 0xfffffffc00b48947 */ /* 0x000fea000383ffff */
[----:B------:R-:W-:Y:S05]  /*04c0*/  EXIT ;  /* 0x000000000000794d */ /* 0x000fea0003800000 */
.L_x_4:
[----:B------:R-:W-:-:S00]  /*04d0*/  BRA `(.L_x_4) ;  /* 0xfffffffc00fc7947 */ /* 0x000fc0000383ffff */
[----:B------:R-:W-:-:S00]  /*04e0*/  NOP ;  /* 0x0000000000007918 */ /* 0x000fc00000000000 */
        /* <DEDUP_REMOVED lines=9> */
.L_x_5:


//--------------------- .nv.shared.reserved.0     --------------------------
	.section	.nv.shared.reserved.0,"aw",@nobits
	.weak		__nv_reservedSMEM_offset_0_alias
	.size		__nv_reservedSMEM_offset_0_alias, 0, 64
	.other		__nv_reservedSMEM_offset_0_alias,@"STO_CUDA_RESERVED_SHARED STV_DEFAULT"
__nv_reservedSMEM_offset_0_alias:
	.zero		0
	.zero		64


//--------------------- .nv.constant0._Z9ax_kernelidPd --------------------------
	.section	.nv.constant0._Z9ax_kernelidPd,"a",@progbits
	.sectionflags	@""
	.align	4
.nv.constant0._Z9ax_kernelidPd:
	.zero		920


//--------------------- SYMBOLS --------------------------

	.type		.nv.reservedSmem.offset0,@object
	.size		.nv.reservedSmem.offset0,0x4
